//
// Generated by NVIDIA NVVM Compiler
//
// Compiler Build ID: CL-36424714
// Cuda compilation tools, release 13.0, V13.0.88
// Based on NVVM 20.0.0
//

.version 9.0
.target sm_100
.address_size 64

	// .globl	_Z21computePODModesKernelPKdS0_S0_Pdiii

.visible .entry _Z21computePODModesKernelPKdS0_S0_Pdiii(
	.param .u64 .ptr .align 1 _Z21computePODModesKernelPKdS0_S0_Pdiii_param_0,
	.param .u64 .ptr .align 1 _Z21computePODModesKernelPKdS0_S0_Pdiii_param_1,
	.param .u64 .ptr .align 1 _Z21computePODModesKernelPKdS0_S0_Pdiii_param_2,
	.param .u64 .ptr .align 1 _Z21computePODModesKernelPKdS0_S0_Pdiii_param_3,
	.param .u32 _Z21computePODModesKernelPKdS0_S0_Pdiii_param_4,
	.param .u32 _Z21computePODModesKernelPKdS0_S0_Pdiii_param_5,
	.param .u32 _Z21computePODModesKernelPKdS0_S0_Pdiii_param_6
)
{
	.reg .pred 	%p<14>;
	.reg .b32 	%r<46>;
	.reg .b64 	%rd<44>;
	.reg .b64 	%fd<75>;

	ld.param.u64 	%rd5, [_Z21computePODModesKernelPKdS0_S0_Pdiii_param_0];
	ld.param.u64 	%rd6, [_Z21computePODModesKernelPKdS0_S0_Pdiii_param_1];
	ld.param.u64 	%rd4, [_Z21computePODModesKernelPKdS0_S0_Pdiii_param_3];
	ld.param.u32 	%r22, [_Z21computePODModesKernelPKdS0_S0_Pdiii_param_4];
	ld.param.u32 	%r21, [_Z21computePODModesKernelPKdS0_S0_Pdiii_param_5];
	ld.param.u32 	%r23, [_Z21computePODModesKernelPKdS0_S0_Pdiii_param_6];
	cvta.to.global.u64 	%rd1, %rd6;
	cvta.to.global.u64 	%rd2, %rd5;
	mov.u32 	%r24, %ctaid.x;
	mov.u32 	%r25, %ntid.x;
	mov.u32 	%r26, %tid.x;
	mad.lo.s32 	%r1, %r24, %r25, %r26;
	mov.u32 	%r27, %ctaid.y;
	mov.u32 	%r28, %ntid.y;
	mov.u32 	%r29, %tid.y;
	mad.lo.s32 	%r30, %r27, %r28, %r29;
	setp.ge.s32 	%p1, %r1, %r23;
	setp.ge.s32 	%p2, %r30, %r22;
	or.pred  	%p3, %p1, %p2;
	@%p3 bra 	$L__BB0_16;
	setp.lt.s32 	%p4, %r21, 1;
	mov.f64 	%fd73, 0d0000000000000000;
	@%p4 bra 	$L__BB0_13;
	mul.lo.s32 	%r3, %r21, %r1;
	and.b32  	%r4, %r21, 7;
	setp.lt.u32 	%p5, %r21, 8;
	mov.f64 	%fd73, 0d0000000000000000;
	mov.b32 	%r44, 0;
	@%p5 bra 	$L__BB0_5;
	and.b32  	%r44, %r21, 2147483640;
	neg.s32 	%r42, %r44;
	shl.b32 	%r7, %r22, 3;
	mov.f64 	%fd73, 0d0000000000000000;
	mul.wide.s32 	%rd11, %r22, 8;
	mov.u32 	%r40, %r3;
	mov.u32 	%r41, %r30;
$L__BB0_4:
	.pragma "nounroll";
	mul.wide.s32 	%rd7, %r40, 8;
	add.s64 	%rd8, %rd1, %rd7;
	mul.wide.s32 	%rd9, %r41, 8;
	add.s64 	%rd10, %rd2, %rd9;
	ld.global.f64 	%fd20, [%rd10];
	ld.global.f64 	%fd21, [%rd8];
	fma.rn.f64 	%fd22, %fd20, %fd21, %fd73;
	add.s64 	%rd12, %rd10, %rd11;
	ld.global.f64 	%fd23, [%rd12];
	ld.global.f64 	%fd24, [%rd8+8];
	fma.rn.f64 	%fd25, %fd23, %fd24, %fd22;
	add.s64 	%rd13, %rd12, %rd11;
	ld.global.f64 	%fd26, [%rd13];
	ld.global.f64 	%fd27, [%rd8+16];
	fma.rn.f64 	%fd28, %fd26, %fd27, %fd25;
	add.s64 	%rd14, %rd13, %rd11;
	ld.global.f64 	%fd29, [%rd14];
	ld.global.f64 	%fd30, [%rd8+24];
	fma.rn.f64 	%fd31, %fd29, %fd30, %fd28;
	add.s64 	%rd15, %rd14, %rd11;
	ld.global.f64 	%fd32, [%rd15];
	ld.global.f64 	%fd33, [%rd8+32];
	fma.rn.f64 	%fd34, %fd32, %fd33, %fd31;
	add.s64 	%rd16, %rd15, %rd11;
	ld.global.f64 	%fd35, [%rd16];
	ld.global.f64 	%fd36, [%rd8+40];
	fma.rn.f64 	%fd37, %fd35, %fd36, %fd34;
	add.s64 	%rd17, %rd16, %rd11;
	ld.global.f64 	%fd38, [%rd17];
	ld.global.f64 	%fd39, [%rd8+48];
	fma.rn.f64 	%fd40, %fd38, %fd39, %fd37;
	add.s64 	%rd18, %rd17, %rd11;
	ld.global.f64 	%fd41, [%rd18];
	ld.global.f64 	%fd42, [%rd8+56];
	fma.rn.f64 	%fd73, %fd41, %fd42, %fd40;
	add.s32 	%r42, %r42, 8;
	add.s32 	%r41, %r41, %r7;
	add.s32 	%r40, %r40, 8;
	setp.ne.s32 	%p6, %r42, 0;
	@%p6 bra 	$L__BB0_4;
$L__BB0_5:
	setp.eq.s32 	%p7, %r4, 0;
	@%p7 bra 	$L__BB0_13;
	and.b32  	%r15, %r21, 3;
	setp.lt.u32 	%p8, %r4, 4;
	@%p8 bra 	$L__BB0_8;
	mad.lo.s32 	%r32, %r44, %r22, %r30;
	mul.wide.s32 	%rd19, %r32, 8;
	add.s64 	%rd20, %rd2, %rd19;
	ld.global.f64 	%fd44, [%rd20];
	add.s32 	%r33, %r44, %r3;
	mul.wide.s32 	%rd21, %r33, 8;
	add.s64 	%rd22, %rd1, %rd21;
	ld.global.f64 	%fd45, [%rd22];
	fma.rn.f64 	%fd46, %fd44, %fd45, %fd73;
	mul.wide.s32 	%rd23, %r22, 8;
	add.s64 	%rd24, %rd20, %rd23;
	ld.global.f64 	%fd47, [%rd24];
	ld.global.f64 	%fd48, [%rd22+8];
	fma.rn.f64 	%fd49, %fd47, %fd48, %fd46;
	add.s64 	%rd25, %rd24, %rd23;
	ld.global.f64 	%fd50, [%rd25];
	ld.global.f64 	%fd51, [%rd22+16];
	fma.rn.f64 	%fd52, %fd50, %fd51, %fd49;
	add.s64 	%rd26, %rd25, %rd23;
	ld.global.f64 	%fd53, [%rd26];
	ld.global.f64 	%fd54, [%rd22+24];
	fma.rn.f64 	%fd73, %fd53, %fd54, %fd52;
	add.s32 	%r44, %r44, 4;
$L__BB0_8:
	setp.eq.s32 	%p9, %r15, 0;
	@%p9 bra 	$L__BB0_13;
	setp.eq.s32 	%p10, %r15, 1;
	@%p10 bra 	$L__BB0_11;
	mad.lo.s32 	%r34, %r44, %r22, %r30;
	mul.wide.s32 	%rd27, %r34, 8;
	add.s64 	%rd28, %rd2, %rd27;
	ld.global.f64 	%fd56, [%rd28];
	add.s32 	%r35, %r44, %r3;
	mul.wide.s32 	%rd29, %r35, 8;
	add.s64 	%rd30, %rd1, %rd29;
	ld.global.f64 	%fd57, [%rd30];
	fma.rn.f64 	%fd58, %fd56, %fd57, %fd73;
	mul.wide.s32 	%rd31, %r22, 8;
	add.s64 	%rd32, %rd28, %rd31;
	ld.global.f64 	%fd59, [%rd32];
	ld.global.f64 	%fd60, [%rd30+8];
	fma.rn.f64 	%fd73, %fd59, %fd60, %fd58;
	add.s32 	%r44, %r44, 2;
$L__BB0_11:
	and.b32  	%r36, %r21, 1;
	setp.eq.b32 	%p11, %r36, 1;
	not.pred 	%p12, %p11;
	@%p12 bra 	$L__BB0_13;
	mad.lo.s32 	%r37, %r44, %r22, %r30;
	mul.wide.s32 	%rd33, %r37, 8;
	add.s64 	%rd34, %rd2, %rd33;
	ld.global.f64 	%fd61, [%rd34];
	add.s32 	%r38, %r44, %r3;
	mul.wide.s32 	%rd35, %r38, 8;
	add.s64 	%rd36, %rd1, %rd35;
	ld.global.f64 	%fd62, [%rd36];
	fma.rn.f64 	%fd73, %fd61, %fd62, %fd73;
$L__BB0_13:
	ld.param.u64 	%rd43, [_Z21computePODModesKernelPKdS0_S0_Pdiii_param_2];
	cvta.to.global.u64 	%rd37, %rd43;
	mul.wide.s32 	%rd38, %r1, 8;
	add.s64 	%rd39, %rd37, %rd38;
	ld.global.f64 	%fd13, [%rd39];
	setp.leu.f64 	%p13, %fd13, 0d3D719799812DEA11;
	mov.f64 	%fd74, 0d0000000000000000;
	@%p13 bra 	$L__BB0_15;
	sqrt.rn.f64 	%fd64, %fd13;
	rcp.rn.f64 	%fd74, %fd64;
$L__BB0_15:
	mul.f64 	%fd65, %fd73, %fd74;
	mad.lo.s32 	%r39, %r22, %r1, %r30;
	cvta.to.global.u64 	%rd40, %rd4;
	mul.wide.s32 	%rd41, %r39, 8;
	add.s64 	%rd42, %rd40, %rd41;
	st.global.f64 	[%rd42], %fd65;
$L__BB0_16:
	ret;

}


// ===== COMPILED SASS (sm_100) =====

	.target	sm_100

	.elftype	@"ET_EXEC"


//--------------------- .note.nv.tkinfo           --------------------------
	.section	.note.nv.tkinfo,"",@"SHT_NOTE"
	.sectionflags	@"SHF_NOTE_NV_TKINFO"
	.tkinfo
        /*0018*/ 	.word	0x00000002
        /*0030*/ 	.string	""
        /*0030*/ 	.string	"ptxas"
        /*0030*/ 	.string	"Cuda compilation tools, release 13.0, V13.0.88"
        /*0030*/ 	.string	"Build cuda_13.0.r13.0/compiler.36424714_0"
        /*0030*/ 	.string	"-arch sm_100 -m 64 "



//--------------------- .note.nv.cuinfo           --------------------------
	.section	.note.nv.cuinfo,"",@"SHT_NOTE"
	.sectionflags	@"SHF_NOTE_NV_CUINFO"
        /*0018*/ 	.short	0x0002
        /*001a*/ 	.short	0x0064
        /*001c*/ 	.short	0x0082
	.zero		2


//--------------------- .nv.info                  --------------------------
	.section	.nv.info,"",@"SHT_CUDA_INFO"
	.align	4


	//----- nvinfo : EIATTR_REGCOUNT
	.align		4
        /*0000*/ 	.byte	0x04, 0x2f
        /*0002*/ 	.short	(.L_1 - .L_0)
	.align		4
.L_0:
        /*0004*/ 	.word	index@(_Z21computePODModesKernelPKdS0_S0_Pdiii)
        /*0008*/ 	.word	0x00000020


	//----- nvinfo : EIATTR_FRAME_SIZE
	.align		4
.L_1:
        /*000c*/ 	.byte	0x04, 0x11
        /*000e*/ 	.short	(.L_3 - .L_2)
	.align		4
.L_2:
        /*0010*/ 	.word	index@($__internal_1_$__cuda_sm20_dsqrt_rn_f64_mediumpath_v1)
        /*0014*/ 	.word	0x00000000


	//----- nvinfo : EIATTR_FRAME_SIZE
	.align		4
.L_3:
        /*0018*/ 	.byte	0x04, 0x11
        /*001a*/ 	.short	(.L_5 - .L_4)
	.align		4
.L_4:
        /*001c*/ 	.word	index@($__internal_0_$__cuda_sm20_dblrcp_rn_slowpath_v3)
        /*0020*/ 	.word	0x00000000


	//----- nvinfo : EIATTR_FRAME_SIZE
	.align		4
.L_5:
        /*0024*/ 	.byte	0x04, 0x11
        /*0026*/ 	.short	(.L_7 - .L_6)
	.align		4
.L_6:
        /*0028*/ 	.word	index@(_Z21computePODModesKernelPKdS0_S0_Pdiii)
        /*002c*/ 	.word	0x00000000


	//----- nvinfo : EIATTR_MIN_STACK_SIZE
	.align		4
.L_7:
        /*0030*/ 	.byte	0x04, 0x12
        /*0032*/ 	.short	(.L_9 - .L_8)
	.align		4
.L_8:
        /*0034*/ 	.word	index@(_Z21computePODModesKernelPKdS0_S0_Pdiii)
        /*0038*/ 	.word	0x00000000
.L_9:


//--------------------- .nv.compat                --------------------------
	.section	.nv.compat,"",@"SHT_CUDA_COMPAT_INFO"
	.align	4
        /*0000*/ 	.byte	0x02, 0x09, 0x00, 0x00, 0x02, 0x02, 0x01, 0x00, 0x02, 0x05, 0x05, 0x00, 0x03, 0x07, 0x01, 0x01
        /*0010*/ 	.byte	0x02, 0x03, 0x00, 0x00, 0x02, 0x06, 0x01, 0x00, 0x04, 0x0b, 0x08, 0x00, 0x01, 0x00, 0x00, 0x00
        /*0020*/ 	.byte	0x00, 0x00, 0x00, 0x00


//--------------------- .nv.info._Z21computePODModesKernelPKdS0_S0_Pdiii --------------------------
	.section	.nv.info._Z21computePODModesKernelPKdS0_S0_Pdiii,"",@"SHT_CUDA_INFO"
	.sectionflags	@""
	.align	4


	//----- nvinfo : EIATTR_CUDA_API_VERSION
	.align		4
        /*0000*/ 	.byte	0x04, 0x37
        /*0002*/ 	.short	(.L_11 - .L_10)
.L_10:
        /*0004*/ 	.word	0x00000082


	//----- nvinfo : EIATTR_KPARAM_INFO
	.align		4
.L_11:
        /*0008*/ 	.byte	0x04, 0x17
        /*000a*/ 	.short	(.L_13 - .L_12)
.L_12:
        /*000c*/ 	.word	0x00000000
        /*0010*/ 	.short	0x0006
        /*0012*/ 	.short	0x0028
        /*0014*/ 	.byte	0x00, 0xf0, 0x11, 0x00


	//----- nvinfo : EIATTR_KPARAM_INFO
	.align		4
.L_13:
        /*0018*/ 	.byte	0x04, 0x17
        /*001a*/ 	.short	(.L_15 - .L_14)
.L_14:
        /*001c*/ 	.word	0x00000000
        /*0020*/ 	.short	0x0005
        /*0022*/ 	.short	0x0024
        /*0024*/ 	.byte	0x00, 0xf0, 0x11, 0x00


	//----- nvinfo : EIATTR_KPARAM_INFO
	.align		4
.L_15:
        /*0028*/ 	.byte	0x04, 0x17
        /*002a*/ 	.short	(.L_17 - .L_16)
.L_16:
        /*002c*/ 	.word	0x00000000
        /*0030*/ 	.short	0x0004
        /*0032*/ 	.short	0x0020
        /*0034*/ 	.byte	0x00, 0xf0, 0x11, 0x00


	//----- nvinfo : EIATTR_KPARAM_INFO
	.align		4
.L_17:
        /*0038*/ 	.byte	0x04, 0x17
        /*003a*/ 	.short	(.L_19 - .L_18)
.L_18:
        /*003c*/ 	.word	0x00000000
        /*0040*/ 	.short	0x0003
        /*0042*/ 	.short	0x0018
        /*0044*/ 	.byte	0x00, 0xf5, 0x21, 0x00


	//----- nvinfo : EIATTR_KPARAM_INFO
	.align		4
.L_19:
        /*0048*/ 	.byte	0x04, 0x17
        /*004a*/ 	.short	(.L_21 - .L_20)
.L_20:
        /*004c*/ 	.word	0x00000000
        /*0050*/ 	.short	0x0002
        /*0052*/ 	.short	0x0010
        /*0054*/ 	.byte	0x00, 0xf5, 0x21, 0x00


	//----- nvinfo : EIATTR_KPARAM_INFO
	.align		4
.L_21:
        /*0058*/ 	.byte	0x04, 0x17
        /*005a*/ 	.short	(.L_23 - .L_22)
.L_22:
        /*005c*/ 	.word	0x00000000
        /*0060*/ 	.short	0x0001
        /*0062*/ 	.short	0x0008
        /*0064*/ 	.byte	0x00, 0xf5, 0x21, 0x00


	//----- nvinfo : EIATTR_KPARAM_INFO
	.align		4
.L_23:
        /*0068*/ 	.byte	0x04, 0x17
        /*006a*/ 	.short	(.L_25 - .L_24)
.L_24:
        /*006c*/ 	.word	0x00000000
        /*0070*/ 	.short	0x0000
        /*0072*/ 	.short	0x0000
        /*0074*/ 	.byte	0x00, 0xf5, 0x21, 0x00


	//----- nvinfo : EIATTR_SPARSE_MMA_MASK
	.align		4
.L_25:
        /*0078*/ 	.byte	0x03, 0x50
        /*007a*/ 	.short	0x0000


	//----- nvinfo : EIATTR_MAXREG_COUNT
	.align		4
        /*007c*/ 	.byte	0x03, 0x1b
        /*007e*/ 	.short	0x00ff


	//----- nvinfo : EIATTR_MERCURY_ISA_VERSION
	.align		4
        /*0080*/ 	.byte	0x03, 0x5f
        /*0082*/ 	.short	0x0101


	//----- nvinfo : EIATTR_VRC_CTA_INIT_COUNT
	.align		4
        /*0084*/ 	.byte	0x02, 0x4a
	.zero		1
	.zero		1


	//----- nvinfo : EIATTR_EXIT_INSTR_OFFSETS
	.align		4
        /*0088*/ 	.byte	0x04, 0x1c
        /*008a*/ 	.short	(.L_27 - .L_26)


	//   ....[0]....
.L_26:
        /*008c*/ 	.word	0x000000d0


	//   ....[1]....
        /*0090*/ 	.word	0x00000b40


	//----- nvinfo : EIATTR_CRS_STACK_SIZE
	.align		4
.L_27:
        /*0094*/ 	.byte	0x04, 0x1e
        /*0096*/ 	.short	(.L_29 - .L_28)
.L_28:
        /*0098*/ 	.word	0x00000000


	//----- nvinfo : EIATTR_CBANK_PARAM_SIZE
	.align		4
.L_29:
        /*009c*/ 	.byte	0x03, 0x19
        /*009e*/ 	.short	0x002c


	//----- nvinfo : EIATTR_PARAM_CBANK
	.align		4
        /*00a0*/ 	.byte	0x04, 0x0a
        /*00a2*/ 	.short	(.L_31 - .L_30)
	.align		4
.L_30:
        /*00a4*/ 	.word	index@(.nv.constant0._Z21computePODModesKernelPKdS0_S0_Pdiii)
        /*00a8*/ 	.short	0x0380
        /*00aa*/ 	.short	0x002c


	//----- nvinfo : EIATTR_SW_WAR
	.align		4
.L_31:
        /*00ac*/ 	.byte	0x04, 0x36
        /*00ae*/ 	.short	(.L_33 - .L_32)
.L_32:
        /*00b0*/ 	.word	0x00000008
.L_33:


//--------------------- .nv.callgraph             --------------------------
	.section	.nv.callgraph,"",@"SHT_CUDA_CALLGRAPH"
	.align	4
	.sectionentsize	8
	.align		4
        /*0000*/ 	.word	0x00000000
	.align		4
        /*0004*/ 	.word	0xffffffff
	.align		4
        /*0008*/ 	.word	0x00000000
	.align		4
        /*000c*/ 	.word	0xfffffffe
	.align		4
        /*0010*/ 	.word	0x00000000
	.align		4
        /*0014*/ 	.word	0xfffffffd
	.align		4
        /*0018*/ 	.word	0x00000000
	.align		4
        /*001c*/ 	.word	0xfffffffc


//--------------------- .text._Z21computePODModesKernelPKdS0_S0_Pdiii --------------------------
	.section	.text._Z21computePODModesKernelPKdS0_S0_Pdiii,"ax",@progbits
	.align	128
        .global         _Z21computePODModesKernelPKdS0_S0_Pdiii
        .type           _Z21computePODModesKernelPKdS0_S0_Pdiii,@function
        .size           _Z21computePODModesKernelPKdS0_S0_Pdiii,(.L_x_20 - _Z21computePODModesKernelPKdS0_S0_Pdiii)
        .other          _Z21computePODModesKernelPKdS0_S0_Pdiii,@"STO_CUDA_ENTRY STV_DEFAULT"
_Z21computePODModesKernelPKdS0_S0_Pdiii:
.text._Z21computePODModesKernelPKdS0_S0_Pdiii:
[----:B------:R-:W-:Y:S01]  /*0000*/  LDC R1, c[0x0][0x37c] ;  /* 0x0000df00ff017b82 */ /* 0x000fe20000000800 */
[----:B------:R-:W0:Y:S07]  /*0010*/  S2R R4, SR_TID.Y ;  /* 0x0000000000047919 */ /* 0x000e2e0000002200 */
[----:B------:R-:W1:Y:S01]  /*0020*/  LDC R2, c[0x0][0x360] ;  /* 0x0000d800ff027b82 */ /* 0x000e620000000800 */
[----:B------:R-:W2:Y:S01]  /*0030*/  LDCU UR6, c[0x0][0x3a8] ;  /* 0x00007500ff0677ac */ /* 0x000ea20008000800 */
[----:B------:R-:W1:Y:S06]  /*0040*/  S2R R5, SR_TID.X ;  /* 0x0000000000057919 */ /* 0x000e6c0000002100 */
[----:B------:R-:W0:Y:S08]  /*0050*/  S2UR UR5, SR_CTAID.Y ;  /* 0x00000000000579c3 */ /* 0x000e300000002600 */
[----:B------:R-:W0:Y:S08]  /*0060*/  LDC R3, c[0x0][0x364] ;  /* 0x0000d900ff037b82 */ /* 0x000e300000000800 */
[----:B------:R-:W1:Y:S08]  /*0070*/  S2UR UR4, SR_CTAID.X ;  /* 0x00000000000479c3 */ /* 0x000e700000002500 */
[----:B------:R-:W3:Y:S01]  /*0080*/  LDC R0, c[0x0][0x3a0] ;  /* 0x0000e800ff007b82 */ /* 0x000ee20000000800 */
[----:B0-----:R-:W-:-:S02]  /*0090*/  IMAD R3, R3, UR5, R4 ;  /* 0x0000000503037c24 */ /* 0x001fc4000f8e0204 */
[----:B-1----:R-:W-:-:S03]  /*00a0*/  IMAD R2, R2, UR4, R5 ;  /* 0x0000000402027c24 */ /* 0x002fc6000f8e0205 */
[----:B---3--:R-:W-:-:S04]  /*00b0*/  ISETP.GE.AND P0, PT, R3, R0, PT ;  /* 0x000000000300720c */ /* 0x008fc80003f06270 */
[----:B--2---:R-:W-:-:S13]  /*00c0*/  ISETP.GE.OR P0, PT, R2, UR6, P0 ;  /* 0x0000000602007c0c */ /* 0x004fda0008706670 */
[----:B------:R-:W-:Y:S05]  /*00d0*/  @P0 EXIT ;  /* 0x000000000000094d */ /* 0x000fea0003800000 */
[----:B------:R-:W0:Y:S01]  /*00e0*/  LDC R5, c[0x0][0x3a4] ;  /* 0x0000e900ff057b82 */ /* 0x000e220000000800 */
[----:B------:R-:W1:Y:S01]  /*00f0*/  LDCU.64 UR4, c[0x0][0x358] ;  /* 0x00006b00ff0477ac */ /* 0x000e620008000a00 */
[----:B------:R-:W-:Y:S02]  /*0100*/  CS2R R12, SRZ ;  /* 0x00000000000c7805 */ /* 0x000fe4000001ff00 */
[----:B0-----:R-:W-:-:S13]  /*0110*/  ISETP.GE.AND P0, PT, R5, 0x1, PT ;  /* 0x000000010500780c */ /* 0x001fda0003f06270 */
[----:B-1----:R-:W-:Y:S05]  /*0120*/  @!P0 BRA `(.L_x_0) ;  /* 0x0000000400a88947 */ /* 0x002fea0003800000 */
[C---:B------:R-:W-:Y:S01]  /*0130*/  ISETP.GE.U32.AND P1, PT, R5.reuse, 0x8, PT ;  /* 0x000000080500780c */ /* 0x040fe20003f26070 */
[----:B------:R-:W-:Y:S01]  /*0140*/  IMAD R7, R2, R5, RZ ;  /* 0x0000000502077224 */ /* 0x000fe200078e02ff */
[----:B------:R-:W-:Y:S01]  /*0150*/  LOP3.LUT R6, R5, 0x7, RZ, 0xc0, !PT ;  /* 0x0000000705067812 */ /* 0x000fe200078ec0ff */
[----:B------:R-:W-:Y:S01]  /*0160*/  IMAD.MOV.U32 R24, RZ, RZ, RZ ;  /* 0x000000ffff187224 */ /* 0x000fe200078e00ff */
[----:B------:R-:W-:Y:S02]  /*0170*/  CS2R R12, SRZ ;  /* 0x00000000000c7805 */ /* 0x000fe4000001ff00 */
[----:B------:R-:W-:-:S07]  /*0180*/  ISETP.NE.AND P0, PT, R6, RZ, PT ;  /* 0x000000ff0600720c */ /* 0x000fce0003f05270 */
[----:B------:R-:W-:Y:S06]  /*0190*/  @!P1 BRA `(.L_x_1) ;  /* 0x0000000000b49947 */ /* 0x000fec0003800000 */
[----:B------:R-:W-:Y:S01]  /*01a0*/  LOP3.LUT R24, R5, 0x7ffffff8, RZ, 0xc0, !PT ;  /* 0x7ffffff805187812 */ /* 0x000fe200078ec0ff */
[----:B------:R-:W-:Y:S01]  /*01b0*/  IMAD.MOV.U32 R4, RZ, RZ, R7 ;  /* 0x000000ffff047224 */ /* 0x000fe200078e0007 */
[----:B------:R-:W-:Y:S02]  /*01c0*/  MOV R25, R3 ;  /* 0x0000000300197202 */ /* 0x000fe40000000f00 */
[----:B------:R-:W-:Y:S01]  /*01d0*/  CS2R R12, SRZ ;  /* 0x00000000000c7805 */ /* 0x000fe2000001ff00 */
[----:B------:R-:W-:-:S07]  /*01e0*/  IMAD.MOV R26, RZ, RZ, -R24 ;  /* 0x000000ffff1a7224 */ /* 0x000fce00078e0a18 */
.L_x_2:
[----:B------:R-:W0:Y:S08]  /*01f0*/  LDC.64 R22, c[0x0][0x388] ;  /* 0x0000e200ff167b82 */ /* 0x000e300000000a00 */
[----:B------:R-:W1:Y:S01]  /*0200*/  LDC.64 R18, c[0x0][0x380] ;  /* 0x0000e000ff127b82 */ /* 0x000e620000000a00 */
[----:B0-----:R-:W-:-:S05]  /*0210*/  IMAD.WIDE R22, R4, 0x8, R22 ;  /* 0x0000000804167825 */ /* 0x001fca00078e0216 */
[----:B------:R-:W2:Y:S01]  /*0220*/  LDG.E.64 R16, desc[UR4][R22.64] ;  /* 0x0000000416107981 */ /* 0x000ea2000c1e1b00 */
[----:B-1----:R-:W-:-:S03]  /*0230*/  IMAD.WIDE R18, R25, 0x8, R18 ;  /* 0x0000000819127825 */ /* 0x002fc600078e0212 */
[----:B------:R-:W3:Y:S04]  /*0240*/  LDG.E.64 R14, desc[UR4][R22.64+0x8] ;  /* 0x00000804160e7981 */ /* 0x000ee8000c1e1b00 */
[----:B------:R-:W2:Y:S01]  /*0250*/  LDG.E.64 R10, desc[UR4][R18.64] ;  /* 0x00000004120a7981 */ /* 0x000ea2000c1e1b00 */
[----:B------:R-:W-:-:S05]  /*0260*/  IMAD.WIDE R28, R0, 0x8, R18 ;  /* 0x00000008001c7825 */ /* 0x000fca00078e0212 */
[----:B------:R-:W3:Y:S01]  /*0270*/  LDG.E.64 R8, desc[UR4][R28.64] ;  /* 0x000000041c087981 */ /* 0x000ee2000c1e1b00 */
[----:B------:R-:W-:Y:S01]  /*0280*/  IMAD.WIDE R20, R0, 0x8, R28 ;  /* 0x0000000800147825 */ /* 0x000fe200078e021c */
[----:B--2---:R-:W-:Y:S02]  /*0290*/  DFMA R16, R10, R16, R12 ;  /* 0x000000100a10722b */ /* 0x004fe4000000000c */
[----:B------:R-:W2:Y:S04]  /*02a0*/  LDG.E.64 R10, desc[UR4][R22.64+0x10] ;  /* 0x00001004160a7981 */ /* 0x000ea8000c1e1b00 */
[----:B------:R0:W2:Y:S02]  /*02b0*/  LDG.E.64 R12, desc[UR4][R20.64] ;  /* 0x00000004140c7981 */ /* 0x0000a4000c1e1b00 */
[----:B---3--:R-:W-:-:S02]  /*02c0*/  DFMA R14, R8, R14, R16 ;  /* 0x0000000e080e722b */ /* 0x008fc40000000010 */
[----:B------:R-:W3:Y:S01]  /*02d0*/  LDG.E.64 R16, desc[UR4][R22.64+0x18] ;  /* 0x0000180416107981 */ /* 0x000ee2000c1e1b00 */
[----:B0-----:R-:W-:-:S05]  /*02e0*/  IMAD.WIDE R20, R0, 0x8, R20 ;  /* 0x0000000800147825 */ /* 0x001fca00078e0214 */
[----:B------:R-:W3:Y:S01]  /*02f0*/  LDG.E.64 R8, desc[UR4][R20.64] ;  /* 0x0000000414087981 */ /* 0x000ee2000c1e1b00 */
[C---:B------:R-:W-:Y:S01]  /*0300*/  IMAD.WIDE R18, R0.reuse, 0x8, R20 ;  /* 0x0000000800127825 */ /* 0x040fe200078e0214 */
[----:B--2---:R-:W-:Y:S02]  /*0310*/  DFMA R10, R12, R10, R14 ;  /* 0x0000000a0c0a722b */ /* 0x004fe4000000000e */
[----:B------:R-:W2:Y:S04]  /*0320*/  LDG.E.64 R20, desc[UR4][R22.64+0x38] ;  /* 0x0000380416147981 */ /* 0x000ea8000c1e1b00 */
[----:B------:R-:W4:Y:S04]  /*0330*/  LDG.E.64 R12, desc[UR4][R22.64+0x20] ;  /* 0x00002004160c7981 */ /* 0x000f28000c1e1b00 */
[----:B------:R-:W4:Y:S01]  /*0340*/  LDG.E.64 R14, desc[UR4][R18.64] ;  /* 0x00000004120e7981 */ /* 0x000f22000c1e1b00 */
[----:B------:R-:W-:Y:S01]  /*0350*/  IMAD.WIDE R28, R0, 0x8, R18 ;  /* 0x00000008001c7825 */ /* 0x000fe200078e0212 */
[----:B---3--:R-:W-:-:S02]  /*0360*/  DFMA R16, R8, R16, R10 ;  /* 0x000000100810722b */ /* 0x008fc4000000000a */
[----:B------:R-:W3:Y:S04]  /*0370*/  LDG.E.64 R8, desc[UR4][R22.64+0x28] ;  /* 0x0000280416087981 */ /* 0x000ee8000c1e1b00 */
[----:B------:R0:W3:Y:S02]  /*0380*/  LDG.E.64 R10, desc[UR4][R28.64] ;  /* 0x000000041c0a7981 */ /* 0x0000e4000c1e1b00 */
[----:B0-----:R-:W-:-:S04]  /*0390*/  IMAD.WIDE R28, R0, 0x8, R28 ;  /* 0x00000008001c7825 */ /* 0x001fc800078e021c */
[----:B------:R-:W-:-:S06]  /*03a0*/  IMAD.WIDE R18, R0, 0x8, R28 ;  /* 0x0000000800127825 */ /* 0x000fcc00078e021c */
[----:B------:R-:W2:Y:S01]  /*03b0*/  LDG.E.64 R18, desc[UR4][R18.64] ;  /* 0x0000000412127981 */ /* 0x000ea2000c1e1b00 */
[----:B----4-:R-:W-:-:S03]  /*03c0*/  DFMA R12, R14, R12, R16 ;  /* 0x0000000c0e0c722b */ /* 0x010fc60000000010 */
[----:B------:R-:W4:Y:S04]  /*03d0*/  LDG.E.64 R14, desc[UR4][R22.64+0x30] ;  /* 0x00003004160e7981 */ /* 0x000f28000c1e1b00 */
[----:B------:R-:W4:Y:S01]  /*03e0*/  LDG.E.64 R16, desc[UR4][R28.64] ;  /* 0x000000041c107981 */ /* 0x000f22000c1e1b00 */
[----:B------:R-:W-:Y:S01]  /*03f0*/  VIADD R26, R26, 0x8 ;  /* 0x000000081a1a7836 */ /* 0x000fe20000000000 */
[----:B---3--:R-:W-:-:S04]  /*0400*/  DFMA R8, R10, R8, R12 ;  /* 0x000000080a08722b */ /* 0x008fc8000000000c */
[----:B------:R-:W-:Y:S01]  /*0410*/  ISETP.NE.AND P1, PT, R26, RZ, PT ;  /* 0x000000ff1a00720c */ /* 0x000fe20003f25270 */
[----:B------:R-:W-:Y:S01]  /*0420*/  IMAD R25, R0, 0x8, R25 ;  /* 0x0000000800197824 */ /* 0x000fe200078e0219 */
[----:B------:R-:W-:Y:S02]  /*0430*/  IADD3 R4, PT, PT, R4, 0x8, RZ ;  /* 0x0000000804047810 */ /* 0x000fe40007ffe0ff */
[----:B----4-:R-:W-:-:S08]  /*0440*/  DFMA R8, R16, R14, R8 ;  /* 0x0000000e1008722b */ /* 0x010fd00000000008 */
[----:B--2---:R-:W-:Y:S01]  /*0450*/  DFMA R12, R18, R20, R8 ;  /* 0x00000014120c722b */ /* 0x004fe20000000008 */
[----:B------:R-:W-:Y:S10]  /*0460*/  @P1 BRA `(.L_x_2) ;  /* 0xfffffffc00601947 */ /* 0x000ff4000383ffff */
.L_x_1:
[----:B------:R-:W-:Y:S05]  /*0470*/  @!P0 BRA `(.L_x_0) ;  /* 0x0000000000d48947 */ /* 0x000fea0003800000 */
[----:B------:R-:W-:Y:S02]  /*0480*/  ISETP.GE.U32.AND P0, PT, R6, 0x4, PT ;  /* 0x000000040600780c */ /* 0x000fe40003f06070 */
[----:B------:R-:W-:-:S04]  /*0490*/  LOP3.LUT R4, R5, 0x3, RZ, 0xc0, !PT ;  /* 0x0000000305047812 */ /* 0x000fc800078ec0ff */
[----:B------:R-:W-:-:S07]  /*04a0*/  ISETP.NE.AND P1, PT, R4, RZ, PT ;  /* 0x000000ff0400720c */ /* 0x000fce0003f25270 */
[----:B------:R-:W-:Y:S06]  /*04b0*/  @!P0 BRA `(.L_x_3) ;  /* 0x0000000000588947 */ /* 0x000fec0003800000 */
[----:B------:R-:W0:Y:S01]  /*04c0*/  LDC.64 R10, c[0x0][0x380] ;  /* 0x0000e000ff0a7b82 */ /* 0x000e220000000a00 */
[----:B------:R-:W-:Y:S02]  /*04d0*/  IMAD R9, R24, R0, R3 ;  /* 0x0000000018097224 */ /* 0x000fe400078e0203 */
[----:B------:R-:W-:-:S05]  /*04e0*/  IMAD.IADD R15, R7, 0x1, R24 ;  /* 0x00000001070f7824 */ /* 0x000fca00078e0218 */
[----:B------:R-:W1:Y:S01]  /*04f0*/  LDC.64 R28, c[0x0][0x388] ;  /* 0x0000e200ff1c7b82 */ /* 0x000e620000000a00 */
[----:B0-----:R-:W-:-:S05]  /*0500*/  IMAD.WIDE R10, R9, 0x8, R10 ;  /* 0x00000008090a7825 */ /* 0x001fca00078e020a */
[----:B------:R-:W2:Y:S01]  /*0510*/  LDG.E.64 R26, desc[UR4][R10.64] ;  /* 0x000000040a1a7981 */ /* 0x000ea2000c1e1b00 */
[----:B-1----:R-:W-:-:S05]  /*0520*/  IMAD.WIDE R28, R15, 0x8, R28 ;  /* 0x000000080f1c7825 */ /* 0x002fca00078e021c */
[----:B------:R-:W2:Y:S01]  /*0530*/  LDG.E.64 R8, desc[UR4][R28.64] ;  /* 0x000000041c087981 */ /* 0x000ea2000c1e1b00 */
[----:B------:R-:W-:-:S03]  /*0540*/  IMAD.WIDE R16, R0, 0x8, R10 ;  /* 0x0000000800107825 */ /* 0x000fc600078e020a */
[----:B------:R-:W3:Y:S04]  /*0550*/  LDG.E.64 R10, desc[UR4][R28.64+0x8] ;  /* 0x000008041c0a7981 */ /* 0x000ee8000c1e1b00 */
[----:B------:R-:W3:Y:S01]  /*0560*/  LDG.E.64 R14, desc[UR4][R16.64] ;  /* 0x00000004100e7981 */ /* 0x000ee2000c1e1b00 */
[----:B------:R-:W-:-:S05]  /*0570*/  IMAD.WIDE R20, R0, 0x8, R16 ;  /* 0x0000000800147825 */ /* 0x000fca00078e0210 */
[----:B------:R-:W4:Y:S01]  /*0580*/  LDG.E.64 R18, desc[UR4][R20.64] ;  /* 0x0000000414127981 */ /* 0x000f22000c1e1b00 */
[----:B------:R-:W-:-:S03]  /*0590*/  IMAD.WIDE R22, R0, 0x8, R20 ;  /* 0x0000000800167825 */ /* 0x000fc600078e0214 */
[----:B------:R-:W4:Y:S04]  /*05a0*/  LDG.E.64 R16, desc[UR4][R28.64+0x10] ;  /* 0x000010041c107981 */ /* 0x000f28000c1e1b00 */
[----:B------:R-:W5:Y:S04]  /*05b0*/  LDG.E.64 R22, desc[UR4][R22.64] ;  /* 0x0000000416167981 */ /* 0x000f68000c1e1b00 */
[----:B------:R-:W5:Y:S01]  /*05c0*/  LDG.E.64 R20, desc[UR4][R28.64+0x18] ;  /* 0x000018041c147981 */ /* 0x000f62000c1e1b00 */
[----:B------:R-:W-:Y:S01]  /*05d0*/  IADD3 R24, PT, PT, R24, 0x4, RZ ;  /* 0x0000000418187810 */ /* 0x000fe20007ffe0ff */
[----:B--2---:R-:W-:-:S08]  /*05e0*/  DFMA R8, R26, R8, R12 ;  /* 0x000000081a08722b */ /* 0x004fd0000000000c */
[----:B---3--:R-:W-:-:S08]  /*05f0*/  DFMA R8, R14, R10, R8 ;  /* 0x0000000a0e08722b */ /* 0x008fd00000000008 */
[----:B----4-:R-:W-:-:S08]  /*0600*/  DFMA R8, R18, R16, R8 ;  /* 0x000000101208722b */ /* 0x010fd00000000008 */
[----:B-----5:R-:W-:-:S11]  /*0610*/  DFMA R12, R22, R20, R8 ;  /* 0x00000014160c722b */ /* 0x020fd60000000008 */
.L_x_3:
[----:B------:R-:W-:Y:S05]  /*0620*/  @!P1 BRA `(.L_x_0) ;  /* 0x0000000000689947 */ /* 0x000fea0003800000 */
[----:B------:R-:W0:Y:S01]  /*0630*/  LDC.64 R14, c[0x0][0x380] ;  /* 0x0000e000ff0e7b82 */ /* 0x000e220000000a00 */
[----:B------:R-:W-:Y:S02]  /*0640*/  ISETP.NE.AND P0, PT, R4, 0x1, PT ;  /* 0x000000010400780c */ /* 0x000fe40003f05270 */
[----:B------:R-:W-:-:S04]  /*0650*/  LOP3.LUT R5, R5, 0x1, RZ, 0xc0, !PT ;  /* 0x0000000105057812 */ /* 0x000fc800078ec0ff */
[----:B------:R-:W-:Y:S01]  /*0660*/  ISETP.NE.U32.AND P1, PT, R5, 0x1, PT ;  /* 0x000000010500780c */ /* 0x000fe20003f25070 */
[----:B------:R-:W1:Y:S06]  /*0670*/  LDC.64 R18, c[0x0][0x388] ;  /* 0x0000e200ff127b82 */ /* 0x000e6c0000000a00 */
[----:B------:R-:W-:Y:S02]  /*0680*/  @P0 IMAD R21, R24, R0, R3 ;  /* 0x0000000018150224 */ /* 0x000fe400078e0203 */
[----:B------:R-:W2:Y:S01]  /*0690*/  LDC.64 R10, c[0x0][0x380] ;  /* 0x0000e000ff0a7b82 */ /* 0x000ea20000000a00 */
[----:B------:R-:W-:-:S02]  /*06a0*/  @P0 IMAD.IADD R17, R7, 0x1, R24 ;  /* 0x0000000107110824 */ /* 0x000fc400078e0218 */
[----:B------:R-:W-:-:S05]  /*06b0*/  @P0 VIADD R24, R24, 0x2 ;  /* 0x0000000218180836 */ /* 0x000fca0000000000 */
[----:B------:R-:W3:Y:S01]  /*06c0*/  LDC.64 R8, c[0x0][0x388] ;  /* 0x0000e200ff087b82 */ /* 0x000ee20000000a00 */
[----:B0-----:R-:W-:-:S05]  /*06d0*/  @P0 IMAD.WIDE R20, R21, 0x8, R14 ;  /* 0x0000000815140825 */ /* 0x001fca00078e020e */
[----:B------:R-:W4:Y:S01]  /*06e0*/  @P0 LDG.E.64 R14, desc[UR4][R20.64] ;  /* 0x00000004140e0981 */ /* 0x000f22000c1e1b00 */
[----:B-1----:R-:W-:-:S05]  /*06f0*/  @P0 IMAD.WIDE R18, R17, 0x8, R18 ;  /* 0x0000000811120825 */ /* 0x002fca00078e0212 */
[----:B------:R-:W4:Y:S01]  /*0700*/  @P0 LDG.E.64 R4, desc[UR4][R18.64] ;  /* 0x0000000412040981 */ /* 0x000f22000c1e1b00 */
[----:B------:R-:W-:Y:S01]  /*0710*/  @P0 IMAD.WIDE R16, R0, 0x8, R20 ;  /* 0x0000000800100825 */ /* 0x000fe200078e0214 */
[----:B------:R-:W-:Y:S02]  /*0720*/  @!P1 IADD3 R25, PT, PT, R7, R24, RZ ;  /* 0x0000001807199210 */ /* 0x000fe40007ffe0ff */
[----:B------:R-:W5:Y:S01]  /*0730*/  @P0 LDG.E.64 R6, desc[UR4][R18.64+0x8] ;  /* 0x0000080412060981 */ /* 0x000f62000c1e1b00 */
[----:B------:R-:W-:-:S03]  /*0740*/  @!P1 IMAD R23, R24, R0, R3 ;  /* 0x0000000018179224 */ /* 0x000fc600078e0203 */
[----:B------:R-:W5:Y:S01]  /*0750*/  @P0 LDG.E.64 R16, desc[UR4][R16.64] ;  /* 0x0000000410100981 */ /* 0x000f62000c1e1b00 */
[----:B--2---:R-:W-:-:S04]  /*0760*/  @!P1 IMAD.WIDE R10, R23, 0x8, R10 ;  /* 0x00000008170a9825 */ /* 0x004fc800078e020a */
[----:B---3--:R-:W-:Y:S02]  /*0770*/  @!P1 IMAD.WIDE R8, R25, 0x8, R8 ;  /* 0x0000000819089825 */ /* 0x008fe400078e0208 */
[----:B------:R-:W2:Y:S04]  /*0780*/  @!P1 LDG.E.64 R10, desc[UR4][R10.64] ;  /* 0x000000040a0a9981 */ /* 0x000ea8000c1e1b00 */
[----:B------:R-:W2:Y:S01]  /*0790*/  @!P1 LDG.E.64 R8, desc[UR4][R8.64] ;  /* 0x0000000408089981 */ /* 0x000ea2000c1e1b00 */
[----:B----4-:R-:W-:-:S08]  /*07a0*/  @P0 DFMA R4, R14, R4, R12 ;  /* 0x000000040e04022b */ /* 0x010fd0000000000c */
[----:B-----5:R-:W-:-:S08]  /*07b0*/  @P0 DFMA R12, R16, R6, R4 ;  /* 0x00000006100c022b */ /* 0x020fd00000000004 */
[----:B--2---:R-:W-:-:S11]  /*07c0*/  @!P1 DFMA R12, R10, R8, R12 ;  /* 0x000000080a0c922b */ /* 0x004fd6000000000c */
.L_x_0:
[----:B------:R-:W0:Y:S02]  /*07d0*/  LDC.64 R4, c[0x0][0x390] ;  /* 0x0000e400ff047b82 */ /* 0x000e240000000a00 */
[----:B0-----:R-:W-:-:S06]  /*07e0*/  IMAD.WIDE R4, R2, 0x8, R4 ;  /* 0x0000000802047825 */ /* 0x001fcc00078e0204 */
[----:B------:R-:W2:Y:S01]  /*07f0*/  LDG.E.64 R4, desc[UR4][R4.64] ;  /* 0x0000000404047981 */ /* 0x000ea2000c1e1b00 */
[----:B------:R-:W-:Y:S01]  /*0800*/  UMOV UR6, 0x812dea11 ;  /* 0x812dea1100067882 */ /* 0x000fe20000000000 */
[----:B------:R-:W-:Y:S01]  /*0810*/  UMOV UR7, 0x3d719799 ;  /* 0x3d71979900077882 */ /* 0x000fe20000000000 */
[----:B------:R-:W-:Y:S01]  /*0820*/  BSSY.RECONVERGENT B0, `(.L_x_4) ;  /* 0x000002b000007945 */ /* 0x000fe20003800200 */
[----:B------:R-:W-:Y:S01]  /*0830*/  CS2R R6, SRZ ;  /* 0x0000000000067805 */ /* 0x000fe2000001ff00 */
[----:B--2---:R-:W-:-:S14]  /*0840*/  DSETP.GT.AND P0, PT, R4, UR6, PT ;  /* 0x0000000604007e2a */ /* 0x004fdc000bf04000 */
[----:B------:R-:W-:Y:S05]  /*0850*/  @!P0 BRA `(.L_x_5) ;  /* 0x00000000009c8947 */ /* 0x000fea0003800000 */
[----:B------:R-:W0:Y:S01]  /*0860*/  MUFU.RSQ64H R9, R5 ;  /* 0x0000000500097308 */ /* 0x000e220000001c00 */
[----:B------:R-:W-:Y:S01]  /*0870*/  VIADD R8, R5, 0xfcb00000 ;  /* 0xfcb0000005087836 */ /* 0x000fe20000000000 */
[----:B------:R-:W-:Y:S01]  /*0880*/  MOV R10, 0x0 ;  /* 0x00000000000a7802 */ /* 0x000fe20000000f00 */
[----:B------:R-:W-:Y:S01]  /*0890*/  IMAD.MOV.U32 R11, RZ, RZ, 0x3fd80000 ;  /* 0x3fd80000ff0b7424 */ /* 0x000fe200078e00ff */
[----:B------:R-:W-:Y:S02]  /*08a0*/  BSSY.RECONVERGENT B1, `(.L_x_6) ;  /* 0x000000f000017945 */ /* 0x000fe40003800200 */
[----:B------:R-:W-:Y:S01]  /*08b0*/  ISETP.GE.U32.AND P0, PT, R8, 0x7ca00000, PT ;  /* 0x7ca000000800780c */ /* 0x000fe20003f06070 */
[----:B0-----:R-:W-:-:S08]  /*08c0*/  DMUL R6, R8, R8 ;  /* 0x0000000808067228 */ /* 0x001fd00000000000 */
[----:B------:R-:W-:-:S08]  /*08d0*/  DFMA R6, R4, -R6, 1 ;  /* 0x3ff000000406742b */ /* 0x000fd00000000806 */
[----:B------:R-:W-:Y:S02]  /*08e0*/  DFMA R10, R6, R10, 0.5 ;  /* 0x3fe00000060a742b */ /* 0x000fe4000000000a */
[----:B------:R-:W-:-:S08]  /*08f0*/  DMUL R6, R8, R6 ;  /* 0x0000000608067228 */ /* 0x000fd00000000000 */
[----:B------:R-:W-:-:S08]  /*0900*/  DFMA R10, R10, R6, R8 ;  /* 0x000000060a0a722b */ /* 0x000fd00000000008 */
[----:B------:R-:W-:Y:S02]  /*0910*/  DMUL R14, R4, R10 ;  /* 0x0000000a040e7228 */ /* 0x000fe40000000000 */
[----:B------:R-:W-:Y:S01]  /*0920*/  IADD3 R19, PT, PT, R11, -0x100000, RZ ;  /* 0xfff000000b137810 */ /* 0x000fe20007ffe0ff */
[----:B------:R-:W-:-:S05]  /*0930*/  IMAD.MOV.U32 R18, RZ, RZ, R10 ;  /* 0x000000ffff127224 */ /* 0x000fca00078e000a */
[----:B------:R-:W-:-:S08]  /*0940*/  DFMA R16, R14, -R14, R4 ;  /* 0x8000000e0e10722b */ /* 0x000fd00000000004 */
[----:B------:R-:W-:Y:S01]  /*0950*/  DFMA R6, R16, R18, R14 ;  /* 0x000000121006722b */ /* 0x000fe2000000000e */
[----:B------:R-:W-:Y:S10]  /*0960*/  @!P0 BRA `(.L_x_7) ;  /* 0x0000000000088947 */ /* 0x000ff40003800000 */
[----:B------:R-:W-:-:S07]  /*0970*/  MOV R0, 0x990 ;  /* 0x0000099000007802 */ /* 0x000fce0000000f00 */
[----:B------:R-:W-:Y:S05]  /*0980*/  CALL.REL.NOINC `($__internal_1_$__cuda_sm20_dsqrt_rn_f64_mediumpath_v1) ;  /* 0x0000000400187944 */ /* 0x000fea0003c00000 */
.L_x_7:
[----:B------:R-:W-:Y:S05]  /*0990*/  BSYNC.RECONVERGENT B1 ;  /* 0x0000000000017941 */ /* 0x000fea0003800200 */
.L_x_6:
[----:B------:R-:W0:Y:S01]  /*09a0*/  MUFU.RCP64H R5, R7 ;  /* 0x0000000700057308 */ /* 0x000e220000001800 */
[----:B------:R-:W-:Y:S01]  /*09b0*/  IADD3 R4, PT, PT, R7, 0x300402, RZ ;  /* 0x0030040207047810 */ /* 0x000fe20007ffe0ff */
[----:B------:R-:W-:Y:S03]  /*09c0*/  BSSY.RECONVERGENT B1, `(.L_x_8) ;  /* 0x000000e000017945 */ /* 0x000fe60003800200 */
[----:B------:R-:W-:Y:S02]  /*09d0*/  FSETP.GEU.AND P0, PT, |R4|, 5.8789094863358348022e-39, PT ;  /* 0x004004020400780b */ /* 0x000fe40003f0e200 */
[----:B0-----:R-:W-:-:S08]  /*09e0*/  DFMA R8, R4, -R6, 1 ;  /* 0x3ff000000408742b */ /* 0x001fd00000000806 */
[----:B------:R-:W-:-:S08]  /*09f0*/  DFMA R8, R8, R8, R8 ;  /* 0x000000080808722b */ /* 0x000fd00000000008 */
[----:B------:R-:W-:-:S08]  /*0a00*/  DFMA R8, R4, R8, R4 ;  /* 0x000000080408722b */ /* 0x000fd00000000004 */
[----:B------:R-:W-:-:S08]  /*0a10*/  DFMA R10, R8, -R6, 1 ;  /* 0x3ff00000080a742b */ /* 0x000fd00000000806 */
[----:B------:R-:W-:Y:S01]  /*0a20*/  DFMA R8, R8, R10, R8 ;  /* 0x0000000a0808722b */ /* 0x000fe20000000008 */
[----:B------:R-:W-:Y:S10]  /*0a30*/  @P0 BRA `(.L_x_9) ;  /* 0x0000000000180947 */ /* 0x000ff40003800000 */
[----:B------:R-:W-:Y:S01]  /*0a40*/  LOP3.LUT R0, R7, 0x7fffffff, RZ, 0xc0, !PT ;  /* 0x7fffffff07007812 */ /* 0x000fe200078ec0ff */
[----:B------:R-:W-:Y:S01]  /*0a50*/  IMAD.MOV.U32 R4, RZ, RZ, R6 ;  /* 0x000000ffff047224 */ /* 0x000fe200078e0006 */
[----:B------:R-:W-:-:S03]  /*0a60*/  MOV R5, R7 ;  /* 0x0000000700057202 */ /* 0x000fc60000000f00 */
[----:B------:R-:W-:Y:S01]  /*0a70*/  VIADD R8, R0, 0xfff00000 ;  /* 0xfff0000000087836 */ /* 0x000fe20000000000 */
[----:B------:R-:W-:-:S07]  /*0a80*/  MOV R0, 0xaa0 ;  /* 0x00000aa000007802 */ /* 0x000fce0000000f00 */
[----:B------:R-:W-:Y:S05]  /*0a90*/  CALL.REL.NOINC `($__internal_0_$__cuda_sm20_dblrcp_rn_slowpath_v3) ;  /* 0x00000000002c7944 */ /* 0x000fea0003c00000 */
.L_x_9:
[----:B------:R-:W-:Y:S05]  /*0aa0*/  BSYNC.RECONVERGENT B1 ;  /* 0x0000000000017941 */ /* 0x000fea0003800200 */
.L_x_8:
[----:B------:R-:W-:Y:S01]  /*0ab0*/  MOV R6, R8 ;  /* 0x0000000800067202 */ /* 0x000fe20000000f00 */
[----:B------:R-:W-:-:S07]  /*0ac0*/  IMAD.MOV.U32 R7, RZ, RZ, R9 ;  /* 0x000000ffff077224 */ /* 0x000fce00078e0009 */
.L_x_5:
[----:B------:R-:W-:Y:S05]  /*0ad0*/  BSYNC.RECONVERGENT B0 ;  /* 0x0000000000007941 */ /* 0x000fea0003800200 */
.L_x_4:
[----:B------:R-:W0:Y:S01]  /*0ae0*/  LDC.64 R4, c[0x0][0x398] ;  /* 0x0000e600ff047b82 */ /* 0x000e220000000a00 */
[----:B------:R-:W1:Y:S01]  /*0af0*/  LDCU UR6, c[0x0][0x3a0] ;  /* 0x00007400ff0677ac */ /* 0x000e620008000800 */
[----:B------:R-:W-:Y:S01]  /*0b00*/  DMUL R6, R6, R12 ;  /* 0x0000000c06067228 */ /* 0x000fe20000000000 */
[----:B-1----:R-:W-:-:S04]  /*0b10*/  IMAD R3, R2, UR6, R3 ;  /* 0x0000000602037c24 */ /* 0x002fc8000f8e0203 */
[----:B0-----:R-:W-:-:S05]  /*0b20*/  IMAD.WIDE R2, R3, 0x8, R4 ;  /* 0x0000000803027825 */ /* 0x001fca00078e0204 */
[----:B------:R-:W-:Y:S01]  /*0b30*/  STG.E.64 desc[UR4][R2.64], R6 ;  /* 0x0000000602007986 */ /* 0x000fe2000c101b04 */
[----:B------:R-:W-:Y:S05]  /*0b40*/  EXIT ;  /* 0x000000000000794d */ /* 0x000fea0003800000 */
        .weak           $__internal_0_$__cuda_sm20_dblrcp_rn_slowpath_v3
        .type           $__internal_0_$__cuda_sm20_dblrcp_rn_slowpath_v3,@function
        .size           $__internal_0_$__cuda_sm20_dblrcp_rn_slowpath_v3,($__internal_1_$__cuda_sm20_dsqrt_rn_f64_mediumpath_v1 - $__internal_0_$__cuda_sm20_dblrcp_rn_slowpath_v3)
$__internal_0_$__cuda_sm20_dblrcp_rn_slowpath_v3:
[----:B------:R-:W-:Y:S01]  /*0b50*/  DSETP.GTU.AND P0, PT, |R4|, +INF , PT ;  /* 0x7ff000000400742a */ /* 0x000fe20003f0c200 */
[----:B------:R-:W-:-:S13]  /*0b60*/  BSSY.RECONVERGENT B2, `(.L_x_10) ;  /* 0x0000023000027945 */ /* 0x000fda0003800200 */
[----:B------:R-:W-:Y:S05]  /*0b70*/  @P0 BRA `(.L_x_11) ;  /* 0x00000000007c0947 */ /* 0x000fea0003800000 */
[----:B------:R-:W-:-:S04]  /*0b80*/  LOP3.LUT R9, R5, 0x7fffffff, RZ, 0xc0, !PT ;  /* 0x7fffffff05097812 */ /* 0x000fc800078ec0ff */
[----:B------:R-:W-:-:S04]  /*0b90*/  IADD3 R6, PT, PT, R9, -0x1, RZ ;  /* 0xffffffff09067810 */ /* 0x000fc80007ffe0ff */
[----:B------:R-:W-:-:S13]  /*0ba0*/  ISETP.GE.U32.AND P0, PT, R6, 0x7fefffff, PT ;  /* 0x7fefffff0600780c */ /* 0x000fda0003f06070 */
[----:B------:R-:W-:Y:S01]  /*0bb0*/  @P0 LOP3.LUT R7, R5, 0x7ff00000, RZ, 0x3c, !PT ;  /* 0x7ff0000005070812 */ /* 0x000fe200078e3cff */
[----:B------:R-:W-:Y:S01]  /*0bc0*/  @P0 IMAD.MOV.U32 R6, RZ, RZ, RZ ;  /* 0x000000ffff060224 */ /* 0x000fe200078e00ff */
[----:B------:R-:W-:Y:S06]  /*0bd0*/  @P0 BRA `(.L_x_12) ;  /* 0x00000000006c0947 */ /* 0x000fec0003800000 */
[----:B------:R-:W-:-:S13]  /*0be0*/  ISETP.GE.U32.AND P0, PT, R9, 0x1000001, PT ;  /* 0x010000010900780c */ /* 0x000fda0003f06070 */
[----:B------:R-:W-:Y:S05]  /*0bf0*/  @!P0 BRA `(.L_x_13) ;  /* 0x0000000000348947 */ /* 0x000fea0003800000 */
[----:B------:R-:W-:Y:S01]  /*0c00*/  IADD3 R7, PT, PT, R5, -0x3fe00000, RZ ;  /* 0xc020000005077810 */ /* 0x000fe20007ffe0ff */
[----:B------:R-:W-:-:S03]  /*0c10*/  IMAD.MOV.U32 R6, RZ, RZ, R4 ;  /* 0x000000ffff067224 */ /* 0x000fc600078e0004 */
[----:B------:R-:W0:Y:S03]  /*0c20*/  MUFU.RCP64H R9, R7 ;  /* 0x0000000700097308 */ /* 0x000e260000001800 */
[----:B0-----:R-:W-:-:S08]  /*0c30*/  DFMA R10, -R6, R8, 1 ;  /* 0x3ff00000060a742b */ /* 0x001fd00000000108 */
[----:B------:R-:W-:-:S08]  /*0c40*/  DFMA R10, R10, R10, R10 ;  /* 0x0000000a0a0a722b */ /* 0x000fd0000000000a */
[----:B------:R-:W-:-:S08]  /*0c50*/  DFMA R10, R8, R10, R8 ;  /* 0x0000000a080a722b */ /* 0x000fd00000000008 */
[----:B------:R-:W-:-:S08]  /*0c60*/  DFMA R8, -R6, R10, 1 ;  /* 0x3ff000000608742b */ /* 0x000fd0000000010a */
[----:B------:R-:W-:-:S08]  /*0c70*/  DFMA R8, R10, R8, R10 ;  /* 0x000000080a08722b */ /* 0x000fd0000000000a */
[----:B------:R-:W-:-:S08]  /*0c80*/  DMUL R8, R8, 2.2250738585072013831e-308 ;  /* 0x0010000008087828 */ /* 0x000fd00000000000 */
[----:B------:R-:W-:-:S08]  /*0c90*/  DFMA R4, -R4, R8, 1 ;  /* 0x3ff000000404742b */ /* 0x000fd00000000108 */
[----:B------:R-:W-:-:S08]  /*0ca0*/  DFMA R4, R4, R4, R4 ;  /* 0x000000040404722b */ /* 0x000fd00000000004 */
[----:B------:R-:W-:Y:S01]  /*0cb0*/  DFMA R6, R8, R4, R8 ;  /* 0x000000040806722b */ /* 0x000fe20000000008 */
[----:B------:R-:W-:Y:S10]  /*0cc0*/  BRA `(.L_x_12) ;  /* 0x0000000000307947 */ /* 0x000ff40003800000 */
.L_x_13:
[----:B------:R-:W-:Y:S01]  /*0cd0*/  DMUL R4, R4, 8.11296384146066816958e+31 ;  /* 0x4690000004047828 */ /* 0x000fe20000000000 */
[----:B------:R-:W-:-:S05]  /*0ce0*/  MOV R6, R8 ;  /* 0x0000000800067202 */ /* 0x000fca0000000f00 */
[----:B------:R-:W0:Y:S02]  /*0cf0*/  MUFU.RCP64H R7, R5 ;  /* 0x0000000500077308 */ /* 0x000e240000001800 */
[----:B0-----:R-:W-:-:S08]  /*0d00*/  DFMA R8, -R4, R6, 1 ;  /* 0x3ff000000408742b */ /* 0x001fd00000000106 */
[----:B------:R-:W-:-:S08]  /*0d10*/  DFMA R8, R8, R8, R8 ;  /* 0x000000080808722b */ /* 0x000fd00000000008 */
[----:B------:R-:W-:-:S08]  /*0d20*/  DFMA R8, R6, R8, R6 ;  /* 0x000000080608722b */ /* 0x000fd00000000006 */
[----:B------:R-:W-:-:S08]  /*0d30*/  DFMA R6, -R4, R8, 1 ;  /* 0x3ff000000406742b */ /* 0x000fd00000000108 */
[----:B------:R-:W-:-:S08]  /*0d40*/  DFMA R6, R8, R6, R8 ;  /* 0x000000060806722b */ /* 0x000fd00000000008 */
[----:B------:R-:W-:Y:S01]  /*0d50*/  DMUL R6, R6, 8.11296384146066816958e+31 ;  /* 0x4690000006067828 */ /* 0x000fe20000000000 */
[----:B------:R-:W-:Y:S10]  /*0d60*/  BRA `(.L_x_12) ;  /* 0x0000000000087947 */ /* 0x000ff40003800000 */
.L_x_11:
[----:B------:R-:W-:Y:S01]  /*0d70*/  LOP3.LUT R7, R5, 0x80000, RZ, 0xfc, !PT ;  /* 0x0008000005077812 */ /* 0x000fe200078efcff */
[----:B------:R-:W-:-:S07]  /*0d80*/  IMAD.MOV.U32 R6, RZ, RZ, R4 ;  /* 0x000000ffff067224 */ /* 0x000fce00078e0004 */
.L_x_12:
[----:B------:R-:W-:Y:S05]  /*0d90*/  BSYNC.RECONVERGENT B2 ;  /* 0x0000000000027941 */ /* 0x000fea0003800200 */
.L_x_10:
[----:B------:R-:W-:Y:S01]  /*0da0*/  MOV R4, R0 ;  /* 0x0000000000047202 */ /* 0x000fe20000000f00 */
[----:B------:R-:W-:Y:S01]  /*0db0*/  IMAD.MOV.U32 R5, RZ, RZ, 0x0 ;  /* 0x00000000ff057424 */ /* 0x000fe200078e00ff */
[----:B------:R-:W-:Y:S01]  /*0dc0*/  MOV R8, R6 ;  /* 0x0000000600087202 */ /* 0x000fe20000000f00 */
[----:B------:R-:W-:Y:S02]  /*0dd0*/  IMAD.MOV.U32 R9, RZ, RZ, R7 ;  /* 0x000000ffff097224 */ /* 0x000fe400078e0007 */
[----:B------:R-:W-:Y:S05]  /*0de0*/  RET.REL.NODEC R4 `(_Z21computePODModesKernelPKdS0_S0_Pdiii) ;  /* 0xfffffff004847950 */ /* 0x000fea0003c3ffff */
        .weak           $__internal_1_$__cuda_sm20_dsqrt_rn_f64_mediumpath_v1
        .type           $__internal_1_$__cuda_sm20_dsqrt_rn_f64_mediumpath_v1,@function
        .size           $__internal_1_$__cuda_sm20_dsqrt_rn_f64_mediumpath_v1,(.L_x_20 - $__internal_1_$__cuda_sm20_dsqrt_rn_f64_mediumpath_v1)
$__internal_1_$__cuda_sm20_dsqrt_rn_f64_mediumpath_v1:
[----:B------:R-:W-:Y:S01]  /*0df0*/  ISETP.GE.U32.AND P0, PT, R8, -0x3400000, PT ;  /* 0xfcc000000800780c */ /* 0x000fe20003f06070 */
[----:B------:R-:W-:Y:S01]  /*0e00*/  BSSY.RECONVERGENT B2, `(.L_x_14) ;  /* 0x0000024000027945 */ /* 0x000fe20003800200 */
[----:B------:R-:W-:-:S11]  /*0e10*/  MOV R11, R19 ;  /* 0x00000013000b7202 */ /* 0x000fd60000000f00 */
[----:B------:R-:W-:Y:S05]  /*0e20*/  @!P0 BRA `(.L_x_15) ;  /* 0x0000000000208947 */ /* 0x000fea0003800000 */
[----:B------:R-:W-:-:S10]  /*0e30*/  DFMA.RM R10, R16, R10, R14 ;  /* 0x0000000a100a722b */ /* 0x000fd4000000400e */
[----:B------:R-:W-:-:S05]  /*0e40*/  IADD3 R6, P0, PT, R10, 0x1, RZ ;  /* 0x000000010a067810 */ /* 0x000fca0007f1e0ff */
[----:B------:R-:W-:-:S06]  /*0e50*/  IMAD.X R7, RZ, RZ, R11, P0 ;  /* 0x000000ffff077224 */ /* 0x000fcc00000e060b */
[----:B------:R-:W-:-:S08]  /*0e60*/  DFMA.RP R4, -R10, R6, R4 ;  /* 0x000000060a04722b */ /* 0x000fd00000008104 */
[----:B------:R-:W-:-:S06]  /*0e70*/  DSETP.GT.AND P0, PT, R4, RZ, PT ;  /* 0x000000ff0400722a */ /* 0x000fcc0003f04000 */
[----:B------:R-:W-:Y:S02]  /*0e80*/  FSEL R6, R6, R10, P0 ;  /* 0x0000000a06067208 */ /* 0x000fe40000000000 */
[----:B------:R-:W-:Y:S01]  /*0e90*/  FSEL R7, R7, R11, P0 ;  /* 0x0000000b07077208 */ /* 0x000fe20000000000 */
[----:B------:R-:W-:Y:S06]  /*0ea0*/  BRA `(.L_x_16) ;  /* 0x0000000000647947 */ /* 0x000fec0003800000 */
.L_x_15:
[----:B------:R-:W-:-:S14]  /*0eb0*/  DSETP.NE.AND P0, PT, R4, RZ, PT ;  /* 0x000000ff0400722a */ /* 0x000fdc0003f05000 */
[----:B------:R-:W-:Y:S05]  /*0ec0*/  @!P0 BRA `(.L_x_17) ;  /* 0x0000000000588947 */ /* 0x000fea0003800000 */
[----:B------:R-:W-:-:S13]  /*0ed0*/  ISETP.GE.AND P0, PT, R5, RZ, PT ;  /* 0x000000ff0500720c */ /* 0x000fda0003f06270 */
[----:B------:R-:W-:Y:S01]  /*0ee0*/  @!P0 MOV R6, 0x0 ;  /* 0x0000000000068802 */ /* 0x000fe20000000f00 */
[----:B------:R-:W-:Y:S01]  /*0ef0*/  @!P0 IMAD.MOV.U32 R7, RZ, RZ, -0x80000 ;  /* 0xfff80000ff078424 */ /* 0x000fe200078e00ff */
[----:B------:R-:W-:Y:S06]  /*0f00*/  @!P0 BRA `(.L_x_16) ;  /* 0x00000000004c8947 */ /* 0x000fec0003800000 */
[----:B------:R-:W-:-:S13]  /*0f10*/  ISETP.GT.AND P0, PT, R5, 0x7fefffff, PT ;  /* 0x7fefffff0500780c */ /* 0x000fda0003f04270 */
[----:B------:R-:W-:Y:S05]  /*0f20*/  @P0 BRA `(.L_x_17) ;  /* 0x0000000000400947 */ /* 0x000fea0003800000 */
[----:B------:R-:W-:Y:S01]  /*0f30*/  DMUL R4, R4, 8.11296384146066816958e+31 ;  /* 0x4690000004047828 */ /* 0x000fe20000000000 */
[----:B------:R-:W-:Y:S01]  /*0f40*/  MOV R6, RZ ;  /* 0x000000ff00067202 */ /* 0x000fe20000000f00 */
[----:B------:R-:W-:Y:S01]  /*0f50*/  IMAD.MOV.U32 R10, RZ, RZ, 0x0 ;  /* 0x00000000ff0a7424 */ /* 0x000fe200078e00ff */
[----:B------:R-:W-:-:S03]  /*0f60*/  MOV R11, 0x3fd80000 ;  /* 0x3fd80000000b7802 */ /* 0x000fc60000000f00 */
[----:B------:R-:W0:Y:S02]  /*0f70*/  MUFU.RSQ64H R7, R5 ;  /* 0x0000000500077308 */ /* 0x000e240000001c00 */
[----:B0-----:R-:W-:-:S08]  /*0f80*/  DMUL R8, R6, R6 ;  /* 0x0000000606087228 */ /* 0x001fd00000000000 */
[----:B------:R-:W-:-:S08]  /*0f90*/  DFMA R8, R4, -R8, 1 ;  /* 0x3ff000000408742b */ /* 0x000fd00000000808 */
[----:B------:R-:W-:Y:S02]  /*0fa0*/  DFMA R10, R8, R10, 0.5 ;  /* 0x3fe00000080a742b */ /* 0x000fe4000000000a */
[----:B------:R-:W-:-:S08]  /*0fb0*/  DMUL R8, R6, R8 ;  /* 0x0000000806087228 */ /* 0x000fd00000000000 */
[----:B------:R-:W-:-:S08]  /*0fc0*/  DFMA R8, R10, R8, R6 ;  /* 0x000000080a08722b */ /* 0x000fd00000000006 */
[----:B------:R-:W-:Y:S02]  /*0fd0*/  DMUL R6, R4, R8 ;  /* 0x0000000804067228 */ /* 0x000fe40000000000 */
[----:B------:R-:W-:-:S06]  /*0fe0*/  VIADD R9, R9, 0xfff00000 ;  /* 0xfff0000009097836 */ /* 0x000fcc0000000000 */
[----:B------:R-:W-:-:S08]  /*0ff0*/  DFMA R10, R6, -R6, R4 ;  /* 0x80000006060a722b */ /* 0x000fd00000000004 */
[----:B------:R-:W-:-:S10]  /*1000*/  DFMA R6, R8, R10, R6 ;  /* 0x0000000a0806722b */ /* 0x000fd40000000006 */
[----:B------:R-:W-:Y:S01]  /*1010*/  IADD3 R7, PT, PT, R7, -0x3500000, RZ ;  /* 0xfcb0000007077810 */ /* 0x000fe20007ffe0ff */
[----:B------:R-:W-:Y:S06]  /*1020*/  BRA `(.L_x_16) ;  /* 0x0000000000047947 */ /* 0x000fec0003800000 */
.L_x_17:
[----:B------:R-:W-:-:S11]  /*1030*/  DADD R6, R4, R4 ;  /* 0x0000000004067229 */ /* 0x000fd60000000004 */
.L_x_16:
[----:B------:R-:W-:Y:S05]  /*1040*/  BSYNC.RECONVERGENT B2 ;  /* 0x0000000000027941 */ /* 0x000fea0003800200 */
.L_x_14:
[----:B------:R-:W-:Y:S01]  /*1050*/  IMAD.MOV.U32 R4, RZ, RZ, R0 ;  /* 0x000000ffff047224 */ /* 0x000fe200078e0000 */
[----:B------:R-:W-:-:S04]  /*1060*/  MOV R5, 0x0 ;  /* 0x0000000000057802 */ /* 0x000fc80000000f00 */
[----:B------:R-:W-:Y:S05]  /*1070*/  RET.REL.NODEC R4 `(_Z21computePODModesKernelPKdS0_S0_Pdiii) ;  /* 0xffffffec04e07950 */ /* 0x000fea0003c3ffff */
.L_x_18:
[----:B------:R-:W-:-:S00]  /*1080*/  BRA `(.L_x_18) ;  /* 0xfffffffc00fc7947 */ /* 0x000fc0000383ffff */
[----:B------:R-:W-:-:S00]  /*1090*/  NOP ;  /* 0x0000000000007918 */ /* 0x000fc00000000000 */
        /* <DEDUP_REMOVED lines=14> */
.L_x_20:


//--------------------- .nv.shared.reserved.0     --------------------------
	.section	.nv.shared.reserved.0,"aw",@nobits
	.weak		__nv_reservedSMEM_offset_0_alias
	.size		__nv_reservedSMEM_offset_0_alias, 0, 64
	.other		__nv_reservedSMEM_offset_0_alias,@"STO_CUDA_RESERVED_SHARED STV_DEFAULT"
__nv_reservedSMEM_offset_0_alias:
	.zero		0
	.zero		64


//--------------------- .nv.constant0._Z21computePODModesKernelPKdS0_S0_Pdiii --------------------------
	.section	.nv.constant0._Z21computePODModesKernelPKdS0_S0_Pdiii,"a",@progbits
	.sectionflags	@""
	.align	4
.nv.constant0._Z21computePODModesKernelPKdS0_S0_Pdiii:
	.zero		940


//--------------------- SYMBOLS --------------------------

	.type		.nv.reservedSmem.offset0,@object
	.size		.nv.reservedSmem.offset0,0x4
